//
// Generated by NVIDIA NVVM Compiler
//
// Compiler Build ID: CL-36424714
// Cuda compilation tools, release 13.0, V13.0.88
// Based on NVVM 20.0.0
//

.version 9.0
.target sm_100
.address_size 64

	// .globl	_Z4grepPcS_S_ii

.visible .entry _Z4grepPcS_S_ii(
	.param .u64 .ptr .align 1 _Z4grepPcS_S_ii_param_0,
	.param .u64 .ptr .align 1 _Z4grepPcS_S_ii_param_1,
	.param .u64 .ptr .align 1 _Z4grepPcS_S_ii_param_2,
	.param .u32 _Z4grepPcS_S_ii_param_3,
	.param .u32 _Z4grepPcS_S_ii_param_4
)
{
	.reg .pred 	%p<10>;
	.reg .b16 	%rs<11>;
	.reg .b32 	%r<12>;
	.reg .b64 	%rd<33>;

	ld.param.u64 	%rd19, [_Z4grepPcS_S_ii_param_0];
	ld.param.u64 	%rd20, [_Z4grepPcS_S_ii_param_1];
	ld.param.u64 	%rd21, [_Z4grepPcS_S_ii_param_2];
	cvta.to.global.u64 	%rd1, %rd21;
	cvta.to.global.u64 	%rd2, %rd20;
	cvta.to.global.u64 	%rd3, %rd19;
	add.s64 	%rd4, %rd2, 1;
	mov.b32 	%r9, 0;
	mov.u32 	%r10, %r9;
$L__BB0_1:
	shl.b32 	%r7, %r10, 8;
	cvt.u64.u32 	%rd22, %r7;
	add.s64 	%rd5, %rd3, %rd22;
	add.s64 	%rd31, %rd19, %rd22;
	ld.global.u8 	%rs4, [%rd5];
	setp.eq.s16 	%p1, %rs4, 0;
	@%p1 bra 	$L__BB0_7;
	ld.global.u8 	%rs1, [%rd2];
	setp.eq.s16 	%p2, %rs1, 0;
	mov.u64 	%rd28, %rd5;
	@%p2 bra 	$L__BB0_8;
$L__BB0_3:
	mov.u64 	%rd29, %rd28;
	mov.u64 	%rd30, %rd4;
	mov.u16 	%rs10, %rs1;
	bra.uni 	$L__BB0_5;
$L__BB0_4:
	ld.global.u8 	%rs10, [%rd30];
	setp.eq.s16 	%p5, %rs10, 0;
	add.s64 	%rd30, %rd30, 1;
	add.s64 	%rd29, %rd29, 1;
	@%p5 bra 	$L__BB0_8;
$L__BB0_5:
	ld.global.u8 	%rs5, [%rd29];
	setp.eq.s16 	%p3, %rs10, %rs5;
	@%p3 bra 	$L__BB0_4;
	add.s64 	%rd13, %rd28, 1;
	add.s64 	%rd31, %rd31, 1;
	ld.global.u8 	%rs7, [%rd28+1];
	setp.eq.s16 	%p4, %rs7, 0;
	mov.u64 	%rd28, %rd13;
	@%p4 bra 	$L__BB0_12;
	bra.uni 	$L__BB0_3;
$L__BB0_7:
	ld.global.u8 	%rs8, [%rd2];
	setp.eq.s16 	%p6, %rs8, 0;
	@%p6 bra 	$L__BB0_8;
	bra.uni 	$L__BB0_12;
$L__BB0_8:
	setp.eq.s64 	%p7, %rd31, 0;
	@%p7 bra 	$L__BB0_12;
	shl.b32 	%r8, %r9, 8;
	cvt.s64.s32 	%rd16, %r8;
	mov.b64 	%rd32, 0;
$L__BB0_10:
	add.s64 	%rd24, %rd5, %rd32;
	ld.global.u8 	%rs9, [%rd24];
	add.s64 	%rd25, %rd32, %rd16;
	add.s64 	%rd26, %rd1, %rd25;
	st.global.u8 	[%rd26], %rs9;
	add.s64 	%rd18, %rd32, 1;
	setp.lt.u64 	%p8, %rd32, 255;
	mov.u64 	%rd32, %rd18;
	@%p8 bra 	$L__BB0_10;
	add.s32 	%r9, %r9, 1;
$L__BB0_12:
	add.s32 	%r10, %r10, 1;
	setp.ne.s32 	%p9, %r10, 1024;
	@%p9 bra 	$L__BB0_1;
	ret;

}


// ===== COMPILED SASS (sm_100) =====

	.target	sm_100

	.elftype	@"ET_EXEC"


//--------------------- .note.nv.tkinfo           --------------------------
	.section	.note.nv.tkinfo,"",@"SHT_NOTE"
	.sectionflags	@"SHF_NOTE_NV_TKINFO"
	.tkinfo
        /*0018*/ 	.word	0x00000002
        /*0030*/ 	.string	""
        /*0030*/ 	.string	"ptxas"
        /*0030*/ 	.string	"Cuda compilation tools, release 13.0, V13.0.88"
        /*0030*/ 	.string	"Build cuda_13.0.r13.0/compiler.36424714_0"
        /*0030*/ 	.string	"-arch sm_100 -m 64 "



//--------------------- .note.nv.cuinfo           --------------------------
	.section	.note.nv.cuinfo,"",@"SHT_NOTE"
	.sectionflags	@"SHF_NOTE_NV_CUINFO"
        /*0018*/ 	.short	0x0002
        /*001a*/ 	.short	0x0064
        /*001c*/ 	.short	0x0082
	.zero		2


//--------------------- .nv.info                  --------------------------
	.section	.nv.info,"",@"SHT_CUDA_INFO"
	.align	4


	//----- nvinfo : EIATTR_REGCOUNT
	.align		4
        /*0000*/ 	.byte	0x04, 0x2f
        /*0002*/ 	.short	(.L_1 - .L_0)
	.align		4
.L_0:
        /*0004*/ 	.word	index@(_Z4grepPcS_S_ii)
        /*0008*/ 	.word	0x00000016


	//----- nvinfo : EIATTR_FRAME_SIZE
	.align		4
.L_1:
        /*000c*/ 	.byte	0x04, 0x11
        /*000e*/ 	.short	(.L_3 - .L_2)
	.align		4
.L_2:
        /*0010*/ 	.word	index@(_Z4grepPcS_S_ii)
        /*0014*/ 	.word	0x00000000


	//----- nvinfo : EIATTR_MIN_STACK_SIZE
	.align		4
.L_3:
        /*0018*/ 	.byte	0x04, 0x12
        /*001a*/ 	.short	(.L_5 - .L_4)
	.align		4
.L_4:
        /*001c*/ 	.word	index@(_Z4grepPcS_S_ii)
        /*0020*/ 	.word	0x00000000
.L_5:


//--------------------- .nv.compat                --------------------------
	.section	.nv.compat,"",@"SHT_CUDA_COMPAT_INFO"
	.align	4
        /*0000*/ 	.byte	0x02, 0x09, 0x00, 0x00, 0x02, 0x02, 0x01, 0x00, 0x02, 0x05, 0x05, 0x00, 0x03, 0x07, 0x01, 0x01
        /*0010*/ 	.byte	0x02, 0x03, 0x00, 0x00, 0x02, 0x06, 0x01, 0x00, 0x04, 0x0b, 0x08, 0x00, 0x09, 0x00, 0x00, 0x00
        /*0020*/ 	.byte	0x00, 0x00, 0x00, 0x00


//--------------------- .nv.info._Z4grepPcS_S_ii  --------------------------
	.section	.nv.info._Z4grepPcS_S_ii,"",@"SHT_CUDA_INFO"
	.sectionflags	@""
	.align	4


	//----- nvinfo : EIATTR_CUDA_API_VERSION
	.align		4
        /*0000*/ 	.byte	0x04, 0x37
        /*0002*/ 	.short	(.L_7 - .L_6)
.L_6:
        /*0004*/ 	.word	0x00000082


	//----- nvinfo : EIATTR_KPARAM_INFO
	.align		4
.L_7:
        /*0008*/ 	.byte	0x04, 0x17
        /*000a*/ 	.short	(.L_9 - .L_8)
.L_8:
        /*000c*/ 	.word	0x00000000
        /*0010*/ 	.short	0x0004
        /*0012*/ 	.short	0x001c
        /*0014*/ 	.byte	0x00, 0xf0, 0x11, 0x00


	//----- nvinfo : EIATTR_KPARAM_INFO
	.align		4
.L_9:
        /*0018*/ 	.byte	0x04, 0x17
        /*001a*/ 	.short	(.L_11 - .L_10)
.L_10:
        /*001c*/ 	.word	0x00000000
        /*0020*/ 	.short	0x0003
        /*0022*/ 	.short	0x0018
        /*0024*/ 	.byte	0x00, 0xf0, 0x11, 0x00


	//----- nvinfo : EIATTR_KPARAM_INFO
	.align		4
.L_11:
        /*0028*/ 	.byte	0x04, 0x17
        /*002a*/ 	.short	(.L_13 - .L_12)
.L_12:
        /*002c*/ 	.word	0x00000000
        /*0030*/ 	.short	0x0002
        /*0032*/ 	.short	0x0010
        /*0034*/ 	.byte	0x00, 0xf5, 0x21, 0x00


	//----- nvinfo : EIATTR_KPARAM_INFO
	.align		4
.L_13:
        /*0038*/ 	.byte	0x04, 0x17
        /*003a*/ 	.short	(.L_15 - .L_14)
.L_14:
        /*003c*/ 	.word	0x00000000
        /*0040*/ 	.short	0x0001
        /*0042*/ 	.short	0x0008
        /*0044*/ 	.byte	0x00, 0xf5, 0x21, 0x00


	//----- nvinfo : EIATTR_KPARAM_INFO
	.align		4
.L_15:
        /*0048*/ 	.byte	0x04, 0x17
        /*004a*/ 	.short	(.L_17 - .L_16)
.L_16:
        /*004c*/ 	.word	0x00000000
        /*0050*/ 	.short	0x0000
        /*0052*/ 	.short	0x0000
        /*0054*/ 	.byte	0x00, 0xf5, 0x21, 0x00


	//----- nvinfo : EIATTR_SPARSE_MMA_MASK
	.align		4
.L_17:
        /*0058*/ 	.byte	0x03, 0x50
        /*005a*/ 	.short	0x0000


	//----- nvinfo : EIATTR_MAXREG_COUNT
	.align		4
        /*005c*/ 	.byte	0x03, 0x1b
        /*005e*/ 	.short	0x00ff


	//----- nvinfo : EIATTR_MERCURY_ISA_VERSION
	.align		4
        /*0060*/ 	.byte	0x03, 0x5f
        /*0062*/ 	.short	0x0101


	//----- nvinfo : EIATTR_VRC_CTA_INIT_COUNT
	.align		4
        /*0064*/ 	.byte	0x02, 0x4a
	.zero		1
	.zero		1


	//----- nvinfo : EIATTR_EXIT_INSTR_OFFSETS
	.align		4
        /*0068*/ 	.byte	0x04, 0x1c
        /*006a*/ 	.short	(.L_19 - .L_18)


	//   ....[0]....
.L_18:
        /*006c*/ 	.word	0x00002470


	//----- nvinfo : EIATTR_CBANK_PARAM_SIZE
	.align		4
.L_19:
        /*0070*/ 	.byte	0x03, 0x19
        /*0072*/ 	.short	0x0020


	//----- nvinfo : EIATTR_PARAM_CBANK
	.align		4
        /*0074*/ 	.byte	0x04, 0x0a
        /*0076*/ 	.short	(.L_21 - .L_20)
	.align		4
.L_20:
        /*0078*/ 	.word	index@(.nv.constant0._Z4grepPcS_S_ii)
        /*007c*/ 	.short	0x0380
        /*007e*/ 	.short	0x0020


	//----- nvinfo : EIATTR_SW_WAR
	.align		4
.L_21:
        /*0080*/ 	.byte	0x04, 0x36
        /*0082*/ 	.short	(.L_23 - .L_22)
.L_22:
        /*0084*/ 	.word	0x00000008
.L_23:


//--------------------- .nv.callgraph             --------------------------
	.section	.nv.callgraph,"",@"SHT_CUDA_CALLGRAPH"
	.align	4
	.sectionentsize	8
	.align		4
        /*0000*/ 	.word	0x00000000
	.align		4
        /*0004*/ 	.word	0xffffffff
	.align		4
        /*0008*/ 	.word	0x00000000
	.align		4
        /*000c*/ 	.word	0xfffffffe
	.align		4
        /*0010*/ 	.word	0x00000000
	.align		4
        /*0014*/ 	.word	0xfffffffd
	.align		4
        /*0018*/ 	.word	0x00000000
	.align		4
        /*001c*/ 	.word	0xfffffffc


//--------------------- .text._Z4grepPcS_S_ii     --------------------------
	.section	.text._Z4grepPcS_S_ii,"ax",@progbits
	.align	128
        .global         _Z4grepPcS_S_ii
        .type           _Z4grepPcS_S_ii,@function
        .size           _Z4grepPcS_S_ii,(.L_x_8 - _Z4grepPcS_S_ii)
        .other          _Z4grepPcS_S_ii,@"STO_CUDA_ENTRY STV_DEFAULT"
_Z4grepPcS_S_ii:
.text._Z4grepPcS_S_ii:
[----:B------:R-:W-:Y:S01]  /*0000*/  LDC R1, c[0x0][0x37c] ;  /* 0x0000df00ff017b82 */ /* 0x000fe20000000800 */
[----:B------:R-:W0:Y:S01]  /*0010*/  LDCU.64 UR10, c[0x0][0x388] ;  /* 0x00007100ff0a77ac */ /* 0x000e220008000a00 */
[----:B------:R-:W1:Y:S01]  /*0020*/  LDCU.64 UR12, c[0x0][0x358] ;  /* 0x00006b00ff0c77ac */ /* 0x000e620008000a00 */
[----:B------:R-:W-:Y:S01]  /*0030*/  UMOV UR4, URZ ;  /* 0x000000ff00047c82 */ /* 0x000fe20008000000 */
[----:B------:R-:W-:Y:S01]  /*0040*/  UMOV UR5, URZ ;  /* 0x000000ff00057c82 */ /* 0x000fe20008000000 */
[----:B0-----:R-:W-:-:S04]  /*0050*/  UIADD3 UR10, UP0, UPT, UR10, 0x1, URZ ;  /* 0x000000010a0a7890 */ /* 0x001fc8000ff1e0ff */
[----:B-1----:R-:W-:-:S12]  /*0060*/  UIADD3.X UR11, UPT, UPT, URZ, UR11, URZ, UP0, !UPT ;  /* 0x0000000bff0b7290 */ /* 0x002fd800087fe4ff */
.L_x_6:
[----:B------:R-:W0:Y:S02]  /*0070*/  LDCU.64 UR6, c[0x0][0x380] ;  /* 0x00007000ff0677ac */ /* 0x000e240008000a00 */
[----:B0-----:R-:W-:-:S04]  /*0080*/  ULEA UR8, UP0, UR5, UR6, 0x8 ;  /* 0x0000000605087291 */ /* 0x001fc8000f8040ff */
[----:B------:R-:W-:Y:S02]  /*0090*/  UIADD3.X UR9, UPT, UPT, URZ, UR7, URZ, UP0, !UPT ;  /* 0x00000007ff097290 */ /* 0x000fe400087fe4ff */
[----:B------:R-:W-:-:S04]  /*00a0*/  IMAD.U32 R2, RZ, RZ, UR8 ;  /* 0x00000008ff027e24 */ /* 0x000fc8000f8e00ff */
[----:B------:R-:W-:-:S05]  /*00b0*/  IMAD.U32 R3, RZ, RZ, UR9 ;  /* 0x00000009ff037e24 */ /* 0x000fca000f8e00ff */
[----:B--2---:R-:W2:Y:S01]  /*00c0*/  LDG.E.U8 R0, desc[UR12][R2.64] ;  /* 0x0000000c02007981 */ /* 0x004ea2000c1e1100 */
[----:B------:R-:W-:-:S04]  /*00d0*/  UIADD3 UR5, UPT, UPT, UR5, 0x1, URZ ;  /* 0x0000000105057890 */ /* 0x000fc8000fffe0ff */
[----:B------:R-:W-:Y:S01]  /*00e0*/  UISETP.NE.AND UP1, UPT, UR5, 0x400, UPT ;  /* 0x000004000500788c */ /* 0x000fe2000bf25270 */
[----:B--2---:R-:W-:-:S13]  /*00f0*/  ISETP.NE.AND P0, PT, R0, RZ, PT ;  /* 0x000000ff0000720c */ /* 0x004fda0003f05270 */
[----:B------:R-:W-:Y:S05]  /*0100*/  @!P0 BRA `(.L_x_0) ;  /* 0x00000000009c8947 */ /* 0x000fea0003800000 */
[----:B------:R-:W0:Y:S02]  /*0110*/  LDC.64 R4, c[0x0][0x388] ;  /* 0x0000e200ff047b82 */ /* 0x000e240000000a00 */
[----:B0-----:R-:W2:Y:S02]  /*0120*/  LDG.E.U8 R0, desc[UR12][R4.64] ;  /* 0x0000000c04007981 */ /* 0x001ea4000c1e1100 */
[----:B--2---:R-:W-:-:S13]  /*0130*/  ISETP.NE.AND P0, PT, R0, RZ, PT ;  /* 0x000000ff0000720c */ /* 0x004fda0003f05270 */
[----:B------:R-:W-:Y:S05]  /*0140*/  @!P0 BRA `(.L_x_1) ;  /* 0x00000000009c8947 */ /* 0x000fea0003800000 */
[----:B------:R-:W-:Y:S01]  /*0150*/  IMAD.U32 R4, RZ, RZ, UR8 ;  /* 0x00000008ff047e24 */ /* 0x000fe2000f8e00ff */
[----:B------:R-:W-:-:S07]  /*0160*/  MOV R5, UR9 ;  /* 0x0000000900057c02 */ /* 0x000fce0008000f00 */
.L_x_5:
[----:B------:R-:W2:Y:S02]  /*0170*/  LDG.E.U8 R7, desc[UR12][R4.64] ;  /* 0x0000000c04077981 */ /* 0x000ea4000c1e1100 */
[----:B--2---:R-:W-:-:S13]  /*0180*/  ISETP.NE.AND P0, PT, R0, R7, PT ;  /* 0x000000070000720c */ /* 0x004fda0003f05270 */
[----:B------:R-:W-:Y:S05]  /*0190*/  @P0 BRA `(.L_x_2) ;  /* 0x0000000000480947 */ /* 0x000fea0003800000 */
[----:B------:R-:W-:Y:S01]  /*01a0*/  IMAD.MOV.U32 R8, RZ, RZ, R4 ;  /* 0x000000ffff087224 */ /* 0x000fe200078e0004 */
[----:B------:R-:W-:Y:S01]  /*01b0*/  UMOV UR6, UR10 ;  /* 0x0000000a00067c82 */ /* 0x000fe20008000000 */
[----:B------:R-:W-:Y:S01]  /*01c0*/  IMAD.MOV.U32 R9, RZ, RZ, R5 ;  /* 0x000000ffff097224 */ /* 0x000fe200078e0005 */
[----:B------:R-:W-:-:S06]  /*01d0*/  UMOV UR7, UR11 ;  /* 0x0000000b00077c82 */ /* 0x000fcc0008000000 */
.L_x_3:
[----:B------:R-:W-:Y:S01]  /*01e0*/  MOV R6, UR6 ;  /* 0x0000000600067c02 */ /* 0x000fe20008000f00 */
[----:B------:R-:W-:-:S05]  /*01f0*/  IMAD.U32 R7, RZ, RZ, UR7 ;  /* 0x00000007ff077e24 */ /* 0x000fca000f8e00ff */
[----:B------:R-:W2:Y:S02]  /*0200*/  LDG.E.U8 R11, desc[UR12][R6.64] ;  /* 0x0000000c060b7981 */ /* 0x000ea4000c1e1100 */
[----:B--2---:R-:W-:-:S13]  /*0210*/  ISETP.NE.AND P0, PT, R11, RZ, PT ;  /* 0x000000ff0b00720c */ /* 0x004fda0003f05270 */
[----:B------:R-:W-:Y:S05]  /*0220*/  @!P0 BRA `(.L_x_1) ;  /* 0x0000000000648947 */ /* 0x000fea0003800000 */
[----:B------:R-:W-:-:S04]  /*0230*/  IADD3 R8, P0, PT, R8, 0x1, RZ ;  /* 0x0000000108087810 */ /* 0x000fc80007f1e0ff */
[----:B------:R-:W-:Y:S01]  /*0240*/  MOV R6, R8 ;  /* 0x0000000800067202 */ /* 0x000fe20000000f00 */
[----:B------:R-:W-:-:S04]  /*0250*/  IMAD.X R9, RZ, RZ, R9, P0 ;  /* 0x000000ffff097224 */ /* 0x000fc800000e0609 */
[----:B------:R-:W-:-:S05]  /*0260*/  IMAD.MOV.U32 R7, RZ, RZ, R9 ;  /* 0x000000ffff077224 */ /* 0x000fca00078e0009 */
[----:B------:R-:W2:Y:S01]  /*0270*/  LDG.E.U8 R6, desc[UR12][R6.64] ;  /* 0x0000000c06067981 */ /* 0x000ea2000c1e1100 */
[----:B------:R-:W-:-:S04]  /*0280*/  UIADD3 UR6, UP0, UPT, UR6, 0x1, URZ ;  /* 0x0000000106067890 */ /* 0x000fc8000ff1e0ff */
[----:B------:R-:W-:Y:S01]  /*0290*/  UIADD3.X UR7, UPT, UPT, URZ, UR7, URZ, UP0, !UPT ;  /* 0x00000007ff077290 */ /* 0x000fe200087fe4ff */
[----:B--2---:R-:W-:-:S13]  /*02a0*/  ISETP.NE.AND P0, PT, R11, R6, PT ;  /* 0x000000060b00720c */ /* 0x004fda0003f05270 */
[----:B------:R-:W-:Y:S05]  /*02b0*/  @!P0 BRA `(.L_x_3) ;  /* 0xfffffffc00c88947 */ /* 0x000fea000383ffff */
.L_x_2:
[----:B------:R-:W2:Y:S01]  /*02c0*/  LDG.E.U8 R7, desc[UR12][R4.64+0x1] ;  /* 0x0000010c04077981 */ /* 0x000ea2000c1e1100 */
[----:B------:R-:W-:Y:S01]  /*02d0*/  UIADD3 UR6, UP0, UPT, UR8, 0x1, URZ ;  /* 0x0000000108067890 */ /* 0x000fe2000ff1e0ff */
[----:B------:R-:W-:-:S03]  /*02e0*/  IADD3 R6, P1, PT, R4, 0x1, RZ ;  /* 0x0000000104067810 */ /* 0x000fc60007f3e0ff */
[----:B------:R-:W-:Y:S01]  /*02f0*/  UIADD3.X UR7, UPT, UPT, URZ, UR9, URZ, UP0, !UPT ;  /* 0x00000009ff077290 */ /* 0x000fe200087fe4ff */
[----:B--2---:R-:W-:Y:S01]  /*0300*/  ISETP.NE.AND P0, PT, R7, RZ, PT ;  /* 0x000000ff0700720c */ /* 0x004fe20003f05270 */
[----:B------:R-:W-:-:S12]  /*0310*/  IMAD.X R7, RZ, RZ, R5, P1 ;  /* 0x000000ffff077224 */ /* 0x000fd800008e0605 */
[----:B------:R-:W-:Y:S05]  /*0320*/  @!P0 BRA `(.L_x_4) ;  /* 0x00000020004c8947 */ /* 0x000fea0003800000 */
[----:B------:R-:W-:Y:S01]  /*0330*/  MOV R4, R6 ;  /* 0x0000000600047202 */ /* 0x000fe20000000f00 */
[----:B------:R-:W-:Y:S01]  /*0340*/  IMAD.MOV.U32 R5, RZ, RZ, R7 ;  /* 0x000000ffff057224 */ /* 0x000fe200078e0007 */
[----:B------:R-:W-:Y:S01]  /*0350*/  UMOV UR8, UR6 ;  /* 0x0000000600087c82 */ /* 0x000fe20008000000 */
[----:B------:R-:W-:Y:S01]  /*0360*/  UMOV UR9, UR7 ;  /* 0x0000000700097c82 */ /* 0x000fe20008000000 */
[----:B------:R-:W-:Y:S05]  /*0370*/  BRA `(.L_x_5) ;  /* 0xfffffffc007c7947 */ /* 0x000fea000383ffff */
.L_x_0:
[----:B------:R-:W0:Y:S02]  /*0380*/  LDC.64 R4, c[0x0][0x388] ;  /* 0x0000e200ff047b82 */ /* 0x000e240000000a00 */
[----:B0-----:R-:W2:Y:S02]  /*0390*/  LDG.E.U8 R4, desc[UR12][R4.64] ;  /* 0x0000000c04047981 */ /* 0x001ea4000c1e1100 */
[----:B--2---:R-:W-:-:S13]  /*03a0*/  ISETP.NE.AND P0, PT, R4, RZ, PT ;  /* 0x000000ff0400720c */ /* 0x004fda0003f05270 */
[----:B------:R-:W-:Y:S05]  /*03b0*/  @P0 BRA `(.L_x_4) ;  /* 0x0000002000280947 */ /* 0x000fea0003800000 */
.L_x_1:
[----:B------:R-:W-:-:S04]  /*03c0*/  UISETP.NE.U32.AND UP0, UPT, UR8, URZ, UPT ;  /* 0x000000ff0800728c */ /* 0x000fc8000bf05070 */
[----:B------:R-:W-:-:S09]  /*03d0*/  UISETP.NE.AND.EX UP0, UPT, UR9, URZ, UPT, UP0 ;  /* 0x000000ff0900728c */ /* 0x000fd2000bf05300 */
[----:B------:R-:W-:Y:S05]  /*03e0*/  BRA.U !UP0, `(.L_x_4) ;  /* 0x00000021081c7547 */ /* 0x000fea000b800000 */
[----:B------:R-:W2:Y:S01]  /*03f0*/  LDG.E.U8 R7, desc[UR12][R2.64] ;  /* 0x0000000c02077981 */ /* 0x000ea2000c1e1100 */
[----:B------:R-:W0:Y:S01]  /*0400*/  LDCU.64 UR8, c[0x0][0x390] ;  /* 0x00007200ff0877ac */ /* 0x000e220008000a00 */
[----:B------:R-:W-:-:S04]  /*0410*/  USHF.L.U32 UR6, UR4, 0x8, URZ ;  /* 0x0000000804067899 */ /* 0x000fc800080006ff */
[----:B0-----:R-:W-:-:S04]  /*0420*/  UIADD3 UR7, UP0, UPT, UR6, UR8, URZ ;  /* 0x0000000806077290 */ /* 0x001fc8000ff1e0ff */
[----:B------:R-:W-:Y:S02]  /*0430*/  ULEA.HI.X.SX32 UR6, UR6, UR9, 0x1, UP0 ;  /* 0x0000000906067291 */ /* 0x000fe400080f0eff */
[----:B------:R-:W-:-:S04]  /*0440*/  IMAD.U32 R4, RZ, RZ, UR7 ;  /* 0x00000007ff047e24 */ /* 0x000fc8000f8e00ff */
[----:B------:R-:W-:-:S05]  /*0450*/  MOV R5, UR6 ;  /* 0x0000000600057c02 */ /* 0x000fca0008000f00 */
[----:B--2---:R0:W-:Y:S04]  /*0460*/  STG.E.U8 desc[UR12][R4.64], R7 ;  /* 0x0000000704007986 */ /* 0x0041e8000c10110c */
[----:B------:R-:W2:Y:S04]  /*0470*/  LDG.E.U8 R9, desc[UR12][R2.64+0x1] ;  /* 0x0000010c02097981 */ /* 0x000ea8000c1e1100 */
[----:B--2---:R1:W-:Y:S04]  /*0480*/  STG.E.U8 desc[UR12][R4.64+0x1], R9 ;  /* 0x0000010904007986 */ /* 0x0043e8000c10110c */
[----:B------:R-:W2:Y:S04]  /*0490*/  LDG.E.U8 R11, desc[UR12][R2.64+0x2] ;  /* 0x0000020c020b7981 */ /* 0x000ea8000c1e1100 */
[----:B--2---:R2:W-:Y:S04]  /*04a0*/  STG.E.U8 desc[UR12][R4.64+0x2], R11 ;  /* 0x0000020b04007986 */ /* 0x0045e8000c10110c */
[----:B------:R-:W3:Y:S04]  /*04b0*/  LDG.E.U8 R13, desc[UR12][R2.64+0x3] ;  /* 0x0000030c020d7981 */ /* 0x000ee8000c1e1100 */
[----:B---3--:R3:W-:Y:S04]  /*04c0*/  STG.E.U8 desc[UR12][R4.64+0x3], R13 ;  /* 0x0000030d04007986 */ /* 0x0087e8000c10110c */
[----:B------:R-:W4:Y:S04]  /*04d0*/  LDG.E.U8 R15, desc[UR12][R2.64+0x4] ;  /* 0x0000040c020f7981 */ /* 0x000f28000c1e1100 */
[----:B----4-:R4:W-:Y:S04]  /*04e0*/  STG.E.U8 desc[UR12][R4.64+0x4], R15 ;  /* 0x0000040f04007986 */ /* 0x0109e8000c10110c */
[----:B------:R-:W5:Y:S04]  /*04f0*/  LDG.E.U8 R17, desc[UR12][R2.64+0x5] ;  /* 0x0000050c02117981 */ /* 0x000f68000c1e1100 */
[----:B-----5:R5:W-:Y:S04]  /*0500*/  STG.E.U8 desc[UR12][R4.64+0x5], R17 ;  /* 0x0000051104007986 */ /* 0x020be8000c10110c */
[----:B0-----:R-:W2:Y:S04]  /*0510*/  LDG.E.U8 R7, desc[UR12][R2.64+0x6] ;  /* 0x0000060c02077981 */ /* 0x001ea8000c1e1100 */
[----:B--2---:R0:W-:Y:S04]  /*0520*/  STG.E.U8 desc[UR12][R4.64+0x6], R7 ;  /* 0x0000060704007986 */ /* 0x0041e8000c10110c */
[----:B-1----:R-:W2:Y:S04]  /*0530*/  LDG.E.U8 R9, desc[UR12][R2.64+0x7] ;  /* 0x0000070c02097981 */ /* 0x002ea8000c1e1100 */
[----:B--2---:R1:W-:Y:S04]  /*0540*/  STG.E.U8 desc[UR12][R4.64+0x7], R9 ;  /* 0x0000070904007986 */ /* 0x0043e8000c10110c */
[----:B------:R-:W2:Y:S04]  /*0550*/  LDG.E.U8 R11, desc[UR12][R2.64+0x8] ;  /* 0x0000080c020b7981 */ /* 0x000ea8000c1e1100 */
[----:B--2---:R2:W-:Y:S04]  /*0560*/  STG.E.U8 desc[UR12][R4.64+0x8], R11 ;  /* 0x0000080b04007986 */ /* 0x0045e8000c10110c */
[----:B---3--:R-:W3:Y:S04]  /*0570*/  LDG.E.U8 R13, desc[UR12][R2.64+0x9] ;  /* 0x0000090c020d7981 */ /* 0x008ee8000c1e1100 */
[----:B---3--:R3:W-:Y:S04]  /*0580*/  STG.E.U8 desc[UR12][R4.64+0x9], R13 ;  /* 0x0000090d04007986 */ /* 0x0087e8000c10110c */
[----:B----4-:R-:W4:Y:S04]  /*0590*/  LDG.E.U8 R15, desc[UR12][R2.64+0xa] ;  /* 0x00000a0c020f7981 */ /* 0x010f28000c1e1100 */
[----:B----4-:R4:W-:Y:S04]  /*05a0*/  STG.E.U8 desc[UR12][R4.64+0xa], R15 ;  /* 0x00000a0f04007986 */ /* 0x0109e8000c10110c */
[----:B-----5:R-:W5:Y:S04]  /*05b0*/  LDG.E.U8 R17, desc[UR12][R2.64+0xb] ;  /* 0x00000b0c02117981 */ /* 0x020f68000c1e1100 */
        /* <DEDUP_REMOVED lines=470> */
[----:B--2---:R-:W-:Y:S04]  /*2320*/  STG.E.U8 desc[UR12][R4.64+0xf6], R7 ;  /* 0x0000f60704007986 */ /* 0x004fe8000c10110c */
[----:B-1----:R-:W2:Y:S04]  /*2330*/  LDG.E.U8 R9, desc[UR12][R2.64+0xf7] ;  /* 0x0000f70c02097981 */ /* 0x002ea8000c1e1100 */
[----:B--2---:R0:W-:Y:S04]  /*2340*/  STG.E.U8 desc[UR12][R4.64+0xf7], R9 ;  /* 0x0000f70904007986 */ /* 0x0041e8000c10110c */
[----:B------:R-:W2:Y:S04]  /*2350*/  LDG.E.U8 R11, desc[UR12][R2.64+0xf8] ;  /* 0x0000f80c020b7981 */ /* 0x000ea8000c1e1100 */
[----:B--2---:R1:W-:Y:S04]  /*2360*/  STG.E.U8 desc[UR12][R4.64+0xf8], R11 ;  /* 0x0000f80b04007986 */ /* 0x0043e8000c10110c */
[----:B---3--:R-:W2:Y:S04]  /*2370*/  LDG.E.U8 R13, desc[UR12][R2.64+0xf9] ;  /* 0x0000f90c020d7981 */ /* 0x008ea8000c1e1100 */
[----:B--2---:R2:W-:Y:S04]  /*2380*/  STG.E.U8 desc[UR12][R4.64+0xf9], R13 ;  /* 0x0000f90d04007986 */ /* 0x0045e8000c10110c */
[----:B----4-:R-:W3:Y:S04]  /*2390*/  LDG.E.U8 R15, desc[UR12][R2.64+0xfa] ;  /* 0x0000fa0c020f7981 */ /* 0x010ee8000c1e1100 */
[----:B---3--:R2:W-:Y:S04]  /*23a0*/  STG.E.U8 desc[UR12][R4.64+0xfa], R15 ;  /* 0x0000fa0f04007986 */ /* 0x0085e8000c10110c */
[----:B-----5:R-:W3:Y:S04]  /*23b0*/  LDG.E.U8 R17, desc[UR12][R2.64+0xfb] ;  /* 0x0000fb0c02117981 */ /* 0x020ee8000c1e1100 */
[----:B---3--:R2:W-:Y:S04]  /*23c0*/  STG.E.U8 desc[UR12][R4.64+0xfb], R17 ;  /* 0x0000fb1104007986 */ /* 0x0085e8000c10110c */
[----:B------:R-:W3:Y:S04]  /*23d0*/  LDG.E.U8 R19, desc[UR12][R2.64+0xfc] ;  /* 0x0000fc0c02137981 */ /* 0x000ee8000c1e1100 */
[----:B---3--:R2:W-:Y:S04]  /*23e0*/  STG.E.U8 desc[UR12][R4.64+0xfc], R19 ;  /* 0x0000fc1304007986 */ /* 0x0085e8000c10110c */
[----:B0-----:R-:W3:Y:S04]  /*23f0*/  LDG.E.U8 R9, desc[UR12][R2.64+0xfd] ;  /* 0x0000fd0c02097981 */ /* 0x001ee8000c1e1100 */
[----:B---3--:R2:W-:Y:S04]  /*2400*/  STG.E.U8 desc[UR12][R4.64+0xfd], R9 ;  /* 0x0000fd0904007986 */ /* 0x0085e8000c10110c */
[----:B-1----:R-:W3:Y:S04]  /*2410*/  LDG.E.U8 R11, desc[UR12][R2.64+0xfe] ;  /* 0x0000fe0c020b7981 */ /* 0x002ee8000c1e1100 */
[----:B---3--:R2:W-:Y:S04]  /*2420*/  STG.E.U8 desc[UR12][R4.64+0xfe], R11 ;  /* 0x0000fe0b04007986 */ /* 0x0085e8000c10110c */
[----:B------:R-:W3:Y:S01]  /*2430*/  LDG.E.U8 R7, desc[UR12][R2.64+0xff] ;  /* 0x0000ff0c02077981 */ /* 0x000ee2000c1e1100 */
[----:B------:R-:W-:-:S03]  /*2440*/  UIADD3 UR4, UPT, UPT, UR4, 0x1, URZ ;  /* 0x0000000104047890 */ /* 0x000fc6000fffe0ff */
[----:B---3--:R2:W-:Y:S09]  /*2450*/  STG.E.U8 desc[UR12][R4.64+0xff], R7 ;  /* 0x0000ff0704007986 */ /* 0x0085f2000c10110c */
.L_x_4:
[----:B------:R-:W-:Y:S05]  /*2460*/  BRA.U UP1, `(.L_x_6) ;  /* 0xffffffdd01007547 */ /* 0x000fea000b83ffff */
[----:B------:R-:W-:Y:S05]  /*2470*/  EXIT ;  /* 0x000000000000794d */ /* 0x000fea0003800000 */
.L_x_7:
[----:B------:R-:W-:-:S00]  /*2480*/  BRA `(.L_x_7) ;  /* 0xfffffffc00fc7947 */ /* 0x000fc0000383ffff */
[----:B------:R-:W-:-:S00]  /*2490*/  NOP ;  /* 0x0000000000007918 */ /* 0x000fc00000000000 */
        /* <DEDUP_REMOVED lines=14> */
.L_x_8:


//--------------------- .nv.shared.reserved.0     --------------------------
	.section	.nv.shared.reserved.0,"aw",@nobits
	.weak		__nv_reservedSMEM_offset_0_alias
	.size		__nv_reservedSMEM_offset_0_alias, 0, 64
	.other		__nv_reservedSMEM_offset_0_alias,@"STO_CUDA_RESERVED_SHARED STV_DEFAULT"
__nv_reservedSMEM_offset_0_alias:
	.zero		0
	.zero		64


//--------------------- .nv.constant0._Z4grepPcS_S_ii --------------------------
	.section	.nv.constant0._Z4grepPcS_S_ii,"a",@progbits
	.sectionflags	@""
	.align	4
.nv.constant0._Z4grepPcS_S_ii:
	.zero		928


//--------------------- SYMBOLS --------------------------

	.type		.nv.reservedSmem.offset0,@object
	.size		.nv.reservedSmem.offset0,0x4
